//
// Generated by NVIDIA NVVM Compiler
//
// Compiler Build ID: CL-36424714
// Cuda compilation tools, release 13.0, V13.0.88
// Based on NVVM 20.0.0
//

.version 9.0
.target sm_100
.address_size 64

	// .globl	Stencil2D

.visible .entry Stencil2D(
	.param .u64 .ptr .align 1 Stencil2D_param_0,
	.param .u64 .ptr .align 1 Stencil2D_param_1,
	.param .u32 Stencil2D_param_2,
	.param .u32 Stencil2D_param_3,
	.param .u64 .ptr .align 1 Stencil2D_param_4
)
{
	.reg .pred 	%p<12>;
	.reg .b32 	%r<50>;
	.reg .b32 	%f<28>;
	.reg .b64 	%rd<27>;

	ld.param.u64 	%rd1, [Stencil2D_param_0];
	ld.param.u64 	%rd2, [Stencil2D_param_1];
	ld.param.u32 	%r1, [Stencil2D_param_2];
	ld.param.u32 	%r2, [Stencil2D_param_3];
	ld.param.u64 	%rd3, [Stencil2D_param_4];
	cvta.to.global.u64 	%rd4, %rd1;
	cvta.to.global.u64 	%rd5, %rd3;
	mov.u32 	%r3, %ctaid.x;
	mov.u32 	%r4, %ntid.x;
	mov.u32 	%r5, %tid.x;
	mad.lo.s32 	%r6, %r3, %r4, %r5;
	div.u32 	%r7, %r6, %r2;
	mul.lo.s32 	%r8, %r7, %r2;
	sub.s32 	%r9, %r6, %r8;
	setp.lt.s32 	%p1, %r7, 1;
	selp.b32 	%r10, %r1, %r7, %p1;
	add.s32 	%r11, %r10, -1;
	setp.lt.u32 	%p2, %r11, %r1;
	selp.b32 	%r12, 0, %r1, %p2;
	sub.s32 	%r13, %r11, %r12;
	mul.lo.s32 	%r14, %r13, %r2;
	setp.lt.s32 	%p3, %r9, 1;
	selp.b32 	%r15, %r2, %r9, %p3;
	add.s32 	%r16, %r15, -1;
	setp.lt.u32 	%p4, %r16, %r2;
	selp.b32 	%r17, 0, %r2, %p4;
	ld.global.f32 	%f1, [%rd5];
	add.s32 	%r18, %r16, %r14;
	sub.s32 	%r19, %r18, %r17;
	mul.wide.u32 	%rd6, %r19, 4;
	add.s64 	%rd7, %rd4, %rd6;
	ld.global.f32 	%f2, [%rd7];
	fma.rn.f32 	%f3, %f1, %f2, 0f00000000;
	setp.gt.s32 	%p5, %r9, -1;
	selp.b32 	%r20, %r9, %r2, %p5;
	selp.b32 	%r21, 0, %r2, %p5;
	ld.global.f32 	%f4, [%rd5+4];
	add.s32 	%r22, %r20, %r14;
	sub.s32 	%r23, %r22, %r21;
	mul.wide.u32 	%rd8, %r23, 4;
	add.s64 	%rd9, %rd4, %rd8;
	ld.global.f32 	%f5, [%rd9];
	fma.rn.f32 	%f6, %f4, %f5, %f3;
	setp.lt.s32 	%p6, %r9, -1;
	selp.b32 	%r24, %r2, %r9, %p6;
	add.s32 	%r25, %r24, 1;
	setp.lt.u32 	%p7, %r25, %r2;
	selp.b32 	%r26, 0, %r2, %p7;
	ld.global.f32 	%f7, [%rd5+8];
	add.s32 	%r27, %r25, %r14;
	sub.s32 	%r28, %r27, %r26;
	mul.wide.u32 	%rd10, %r28, 4;
	add.s64 	%rd11, %rd4, %rd10;
	ld.global.f32 	%f8, [%rd11];
	fma.rn.f32 	%f9, %f7, %f8, %f6;
	setp.lt.s32 	%p8, %r7, 0;
	selp.b32 	%r29, %r1, %r7, %p8;
	setp.lt.u32 	%p9, %r29, %r1;
	selp.b32 	%r30, 0, %r1, %p9;
	sub.s32 	%r31, %r29, %r30;
	mul.lo.s32 	%r32, %r31, %r2;
	ld.global.f32 	%f10, [%rd5+12];
	add.s32 	%r33, %r16, %r32;
	sub.s32 	%r34, %r33, %r17;
	mul.wide.u32 	%rd12, %r34, 4;
	add.s64 	%rd13, %rd4, %rd12;
	ld.global.f32 	%f11, [%rd13];
	fma.rn.f32 	%f12, %f10, %f11, %f9;
	ld.global.f32 	%f13, [%rd5+16];
	add.s32 	%r35, %r20, %r32;
	sub.s32 	%r36, %r35, %r21;
	mul.wide.u32 	%rd14, %r36, 4;
	add.s64 	%rd15, %rd4, %rd14;
	ld.global.f32 	%f14, [%rd15];
	fma.rn.f32 	%f15, %f13, %f14, %f12;
	ld.global.f32 	%f16, [%rd5+20];
	add.s32 	%r37, %r25, %r32;
	sub.s32 	%r38, %r37, %r26;
	mul.wide.u32 	%rd16, %r38, 4;
	add.s64 	%rd17, %rd4, %rd16;
	ld.global.f32 	%f17, [%rd17];
	fma.rn.f32 	%f18, %f16, %f17, %f15;
	setp.lt.s32 	%p10, %r7, -1;
	selp.b32 	%r39, %r1, %r7, %p10;
	add.s32 	%r40, %r39, 1;
	setp.lt.u32 	%p11, %r40, %r1;
	selp.b32 	%r41, 0, %r1, %p11;
	sub.s32 	%r42, %r40, %r41;
	mul.lo.s32 	%r43, %r42, %r2;
	ld.global.f32 	%f19, [%rd5+24];
	add.s32 	%r44, %r16, %r43;
	sub.s32 	%r45, %r44, %r17;
	mul.wide.u32 	%rd18, %r45, 4;
	add.s64 	%rd19, %rd4, %rd18;
	ld.global.f32 	%f20, [%rd19];
	fma.rn.f32 	%f21, %f19, %f20, %f18;
	ld.global.f32 	%f22, [%rd5+28];
	add.s32 	%r46, %r20, %r43;
	sub.s32 	%r47, %r46, %r21;
	mul.wide.u32 	%rd20, %r47, 4;
	add.s64 	%rd21, %rd4, %rd20;
	ld.global.f32 	%f23, [%rd21];
	fma.rn.f32 	%f24, %f22, %f23, %f21;
	ld.global.f32 	%f25, [%rd5+32];
	add.s32 	%r48, %r25, %r43;
	sub.s32 	%r49, %r48, %r26;
	mul.wide.u32 	%rd22, %r49, 4;
	add.s64 	%rd23, %rd4, %rd22;
	ld.global.f32 	%f26, [%rd23];
	fma.rn.f32 	%f27, %f25, %f26, %f24;
	cvta.to.global.u64 	%rd24, %rd2;
	mul.wide.u32 	%rd25, %r6, 4;
	add.s64 	%rd26, %rd24, %rd25;
	st.global.f32 	[%rd26], %f27;
	ret;

}


// ===== COMPILED SASS (sm_100) =====

	.target	sm_100

	.elftype	@"ET_EXEC"


//--------------------- .note.nv.tkinfo           --------------------------
	.section	.note.nv.tkinfo,"",@"SHT_NOTE"
	.sectionflags	@"SHF_NOTE_NV_TKINFO"
	.tkinfo
        /*0018*/ 	.word	0x00000002
        /*0030*/ 	.string	""
        /*0030*/ 	.string	"ptxas"
        /*0030*/ 	.string	"Cuda compilation tools, release 13.0, V13.0.88"
        /*0030*/ 	.string	"Build cuda_13.0.r13.0/compiler.36424714_0"
        /*0030*/ 	.string	"-arch sm_100 -m 64 "



//--------------------- .note.nv.cuinfo           --------------------------
	.section	.note.nv.cuinfo,"",@"SHT_NOTE"
	.sectionflags	@"SHF_NOTE_NV_CUINFO"
        /*0018*/ 	.short	0x0002
        /*001a*/ 	.short	0x0064
        /*001c*/ 	.short	0x0082
	.zero		2


//--------------------- .nv.info                  --------------------------
	.section	.nv.info,"",@"SHT_CUDA_INFO"
	.align	4


	//----- nvinfo : EIATTR_REGCOUNT
	.align		4
        /*0000*/ 	.byte	0x04, 0x2f
        /*0002*/ 	.short	(.L_1 - .L_0)
	.align		4
.L_0:
        /*0004*/ 	.word	index@(Stencil2D)
        /*0008*/ 	.word	0x00000020


	//----- nvinfo : EIATTR_FRAME_SIZE
	.align		4
.L_1:
        /*000c*/ 	.byte	0x04, 0x11
        /*000e*/ 	.short	(.L_3 - .L_2)
	.align		4
.L_2:
        /*0010*/ 	.word	index@(Stencil2D)
        /*0014*/ 	.word	0x00000000


	//----- nvinfo : EIATTR_MIN_STACK_SIZE
	.align		4
.L_3:
        /*0018*/ 	.byte	0x04, 0x12
        /*001a*/ 	.short	(.L_5 - .L_4)
	.align		4
.L_4:
        /*001c*/ 	.word	index@(Stencil2D)
        /*0020*/ 	.word	0x00000000
.L_5:


//--------------------- .nv.compat                --------------------------
	.section	.nv.compat,"",@"SHT_CUDA_COMPAT_INFO"
	.align	4
        /*0000*/ 	.byte	0x02, 0x09, 0x00, 0x00, 0x02, 0x02, 0x01, 0x00, 0x02, 0x05, 0x05, 0x00, 0x03, 0x07, 0x01, 0x01
        /*0010*/ 	.byte	0x02, 0x03, 0x00, 0x00, 0x02, 0x06, 0x01, 0x00, 0x04, 0x0b, 0x08, 0x00, 0x09, 0x00, 0x00, 0x00
        /*0020*/ 	.byte	0x00, 0x00, 0x00, 0x00


//--------------------- .nv.info.Stencil2D        --------------------------
	.section	.nv.info.Stencil2D,"",@"SHT_CUDA_INFO"
	.sectionflags	@""
	.align	4


	//----- nvinfo : EIATTR_CUDA_API_VERSION
	.align		4
        /*0000*/ 	.byte	0x04, 0x37
        /*0002*/ 	.short	(.L_7 - .L_6)
.L_6:
        /*0004*/ 	.word	0x00000082


	//----- nvinfo : EIATTR_KPARAM_INFO
	.align		4
.L_7:
        /*0008*/ 	.byte	0x04, 0x17
        /*000a*/ 	.short	(.L_9 - .L_8)
.L_8:
        /*000c*/ 	.word	0x00000000
        /*0010*/ 	.short	0x0004
        /*0012*/ 	.short	0x0018
        /*0014*/ 	.byte	0x00, 0xf5, 0x21, 0x00


	//----- nvinfo : EIATTR_KPARAM_INFO
	.align		4
.L_9:
        /*0018*/ 	.byte	0x04, 0x17
        /*001a*/ 	.short	(.L_11 - .L_10)
.L_10:
        /*001c*/ 	.word	0x00000000
        /*0020*/ 	.short	0x0003
        /*0022*/ 	.short	0x0014
        /*0024*/ 	.byte	0x00, 0xf0, 0x11, 0x00


	//----- nvinfo : EIATTR_KPARAM_INFO
	.align		4
.L_11:
        /*0028*/ 	.byte	0x04, 0x17
        /*002a*/ 	.short	(.L_13 - .L_12)
.L_12:
        /*002c*/ 	.word	0x00000000
        /*0030*/ 	.short	0x0002
        /*0032*/ 	.short	0x0010
        /*0034*/ 	.byte	0x00, 0xf0, 0x11, 0x00


	//----- nvinfo : EIATTR_KPARAM_INFO
	.align		4
.L_13:
        /*0038*/ 	.byte	0x04, 0x17
        /*003a*/ 	.short	(.L_15 - .L_14)
.L_14:
        /*003c*/ 	.word	0x00000000
        /*0040*/ 	.short	0x0001
        /*0042*/ 	.short	0x0008
        /*0044*/ 	.byte	0x00, 0xf5, 0x21, 0x00


	//----- nvinfo : EIATTR_KPARAM_INFO
	.align		4
.L_15:
        /*0048*/ 	.byte	0x04, 0x17
        /*004a*/ 	.short	(.L_17 - .L_16)
.L_16:
        /*004c*/ 	.word	0x00000000
        /*0050*/ 	.short	0x0000
        /*0052*/ 	.short	0x0000
        /*0054*/ 	.byte	0x00, 0xf5, 0x21, 0x00


	//----- nvinfo : EIATTR_SPARSE_MMA_MASK
	.align		4
.L_17:
        /*0058*/ 	.byte	0x03, 0x50
        /*005a*/ 	.short	0x0000


	//----- nvinfo : EIATTR_MAXREG_COUNT
	.align		4
        /*005c*/ 	.byte	0x03, 0x1b
        /*005e*/ 	.short	0x00ff


	//----- nvinfo : EIATTR_MERCURY_ISA_VERSION
	.align		4
        /*0060*/ 	.byte	0x03, 0x5f
        /*0062*/ 	.short	0x0101


	//----- nvinfo : EIATTR_VRC_CTA_INIT_COUNT
	.align		4
        /*0064*/ 	.byte	0x02, 0x4a
	.zero		1
	.zero		1


	//----- nvinfo : EIATTR_EXIT_INSTR_OFFSETS
	.align		4
        /*0068*/ 	.byte	0x04, 0x1c
        /*006a*/ 	.short	(.L_19 - .L_18)


	//   ....[0]....
.L_18:
        /*006c*/ 	.word	0x00000740


	//----- nvinfo : EIATTR_CBANK_PARAM_SIZE
	.align		4
.L_19:
        /*0070*/ 	.byte	0x03, 0x19
        /*0072*/ 	.short	0x0020


	//----- nvinfo : EIATTR_PARAM_CBANK
	.align		4
        /*0074*/ 	.byte	0x04, 0x0a
        /*0076*/ 	.short	(.L_21 - .L_20)
	.align		4
.L_20:
        /*0078*/ 	.word	index@(.nv.constant0.Stencil2D)
        /*007c*/ 	.short	0x0380
        /*007e*/ 	.short	0x0020


	//----- nvinfo : EIATTR_SW_WAR
	.align		4
.L_21:
        /*0080*/ 	.byte	0x04, 0x36
        /*0082*/ 	.short	(.L_23 - .L_22)
.L_22:
        /*0084*/ 	.word	0x00000008
.L_23:


//--------------------- .nv.callgraph             --------------------------
	.section	.nv.callgraph,"",@"SHT_CUDA_CALLGRAPH"
	.align	4
	.sectionentsize	8
	.align		4
        /*0000*/ 	.word	0x00000000
	.align		4
        /*0004*/ 	.word	0xffffffff
	.align		4
        /*0008*/ 	.word	0x00000000
	.align		4
        /*000c*/ 	.word	0xfffffffe
	.align		4
        /*0010*/ 	.word	0x00000000
	.align		4
        /*0014*/ 	.word	0xfffffffd
	.align		4
        /*0018*/ 	.word	0x00000000
	.align		4
        /*001c*/ 	.word	0xfffffffc


//--------------------- .text.Stencil2D           --------------------------
	.section	.text.Stencil2D,"ax",@progbits
	.align	128
        .global         Stencil2D
        .type           Stencil2D,@function
        .size           Stencil2D,(.L_x_1 - Stencil2D)
        .other          Stencil2D,@"STO_CUDA_ENTRY STV_DEFAULT"
Stencil2D:
.text.Stencil2D:
[----:B------:R-:W-:Y:S08]  /*0000*/  LDC R1, c[0x0][0x37c] ;  /* 0x0000df00ff017b82 */ /* 0x000ff00000000800 */
[----:B------:R-:W0:Y:S01]  /*0010*/  LDC.64 R10, c[0x0][0x390] ;  /* 0x0000e400ff0a7b82 */ /* 0x000e220000000a00 */
[----:B------:R-:W1:Y:S07]  /*0020*/  S2R R5, SR_TID.X ;  /* 0x0000000000057919 */ /* 0x000e6e0000002100 */
[----:B------:R-:W1:Y:S08]  /*0030*/  S2UR UR4, SR_CTAID.X ;  /* 0x00000000000479c3 */ /* 0x000e700000002500 */
[----:B------:R-:W1:Y:S01]  /*0040*/  LDC R14, c[0x0][0x360] ;  /* 0x0000d800ff0e7b82 */ /* 0x000e620000000800 */
[----:B0-----:R-:W0:Y:S01]  /*0050*/  I2F.U32.RP R0, R11 ;  /* 0x0000000b00007306 */ /* 0x001e220000209000 */
[----:B------:R-:W-:-:S07]  /*0060*/  ISETP.NE.U32.AND P2, PT, R11, RZ, PT ;  /* 0x000000ff0b00720c */ /* 0x000fce0003f45070 */
[----:B0-----:R-:W0:Y:S01]  /*0070*/  MUFU.RCP R0, R0 ;  /* 0x0000000000007308 */ /* 0x001e220000001000 */
[----:B-1----:R-:W-:Y:S01]  /*0080*/  IMAD R14, R14, UR4, R5 ;  /* 0x000000040e0e7c24 */ /* 0x002fe2000f8e0205 */
[----:B------:R-:W1:Y:S01]  /*0090*/  LDCU.64 UR4, c[0x0][0x358] ;  /* 0x00006b00ff0477ac */ /* 0x000e620008000a00 */
[----:B0-----:R-:W-:-:S05]  /*00a0*/  IADD3 R2, PT, PT, R0, 0xffffffe, RZ ;  /* 0x0ffffffe00027810 */ /* 0x001fca0007ffe0ff */
[----:B------:R0:W2:Y:S02]  /*00b0*/  F2I.FTZ.U32.TRUNC.NTZ R3, R2 ;  /* 0x0000000200037305 */ /* 0x0000a4000021f000 */
[----:B0-----:R-:W-:Y:S01]  /*00c0*/  IMAD.MOV.U32 R2, RZ, RZ, RZ ;  /* 0x000000ffff027224 */ /* 0x001fe200078e00ff */
[----:B--2---:R-:W-:-:S05]  /*00d0*/  IADD3 R4, PT, PT, RZ, -R3, RZ ;  /* 0x80000003ff047210 */ /* 0x004fca0007ffe0ff */
[----:B------:R-:W-:-:S04]  /*00e0*/  IMAD R7, R4, R11, RZ ;  /* 0x0000000b04077224 */ /* 0x000fc800078e02ff */
[----:B------:R-:W-:-:S06]  /*00f0*/  IMAD.HI.U32 R3, R3, R7, R2 ;  /* 0x0000000703037227 */ /* 0x000fcc00078e0002 */
[----:B------:R-:W-:-:S05]  /*0100*/  IMAD.HI.U32 R3, R3, R14, RZ ;  /* 0x0000000e03037227 */ /* 0x000fca00078e00ff */
[----:B------:R-:W-:-:S05]  /*0110*/  IADD3 R0, PT, PT, -R3, RZ, RZ ;  /* 0x000000ff03007210 */ /* 0x000fca0007ffe1ff */
[----:B------:R-:W-:-:S05]  /*0120*/  IMAD R0, R11, R0, R14 ;  /* 0x000000000b007224 */ /* 0x000fca00078e020e */
[----:B------:R-:W-:-:S13]  /*0130*/  ISETP.GE.U32.AND P0, PT, R0, R11, PT ;  /* 0x0000000b0000720c */ /* 0x000fda0003f06070 */
[----:B------:R-:W-:Y:S01]  /*0140*/  @P0 IMAD.IADD R0, R0, 0x1, -R11 ;  /* 0x0000000100000824 */ /* 0x000fe200078e0a0b */
[----:B------:R-:W-:-:S04]  /*0150*/  @P0 IADD3 R3, PT, PT, R3, 0x1, RZ ;  /* 0x0000000103030810 */ /* 0x000fc80007ffe0ff */
[----:B------:R-:W-:-:S13]  /*0160*/  ISETP.GE.U32.AND P1, PT, R0, R11, PT ;  /* 0x0000000b0000720c */ /* 0x000fda0003f26070 */
[----:B------:R-:W-:Y:S01]  /*0170*/  @P1 VIADD R3, R3, 0x1 ;  /* 0x0000000103031836 */ /* 0x000fe20000000000 */
[----:B------:R-:W-:-:S04]  /*0180*/  @!P2 LOP3.LUT R3, RZ, R11, RZ, 0x33, !PT ;  /* 0x0000000bff03a212 */ /* 0x000fc800078e33ff */
[C---:B------:R-:W-:Y:S02]  /*0190*/  ISETP.GE.AND P2, PT, R3.reuse, -0x1, PT ;  /* 0xffffffff0300780c */ /* 0x040fe40003f46270 */
[C---:B------:R-:W-:Y:S02]  /*01a0*/  ISETP.GE.AND P0, PT, R3.reuse, 0x1, PT ;  /* 0x000000010300780c */ /* 0x040fe40003f06270 */
[C---:B------:R-:W-:Y:S02]  /*01b0*/  ISETP.GE.AND P1, PT, R3.reuse, RZ, PT ;  /* 0x000000ff0300720c */ /* 0x040fe40003f26270 */
[CC--:B------:R-:W-:Y:S02]  /*01c0*/  SEL R2, R3.reuse, R10.reuse, P2 ;  /* 0x0000000a03027207 */ /* 0x0c0fe40001000000 */
[CC--:B------:R-:W-:Y:S02]  /*01d0*/  SEL R0, R3.reuse, R10.reuse, P0 ;  /* 0x0000000a03007207 */ /* 0x0c0fe40000000000 */
[C---:B------:R-:W-:Y:S01]  /*01e0*/  SEL R5, R3.reuse, R10, P1 ;  /* 0x0000000a03057207 */ /* 0x040fe20000800000 */
[----:B------:R-:W-:Y:S01]  /*01f0*/  VIADD R7, R2, 0x1 ;  /* 0x0000000102077836 */ /* 0x000fe20000000000 */
[----:B------:R-:W-:-:S02]  /*0200*/  IADD3 R4, PT, PT, -R3, RZ, RZ ;  /* 0x000000ff03047210 */ /* 0x000fc40007ffe1ff */
[----:B------:R-:W-:Y:S02]  /*0210*/  IADD3 R3, PT, PT, R0, -0x1, RZ ;  /* 0xffffffff00037810 */ /* 0x000fe40007ffe0ff */
[----:B------:R-:W-:Y:S01]  /*0220*/  ISETP.GE.U32.AND P1, PT, R5, R10, PT ;  /* 0x0000000a0500720c */ /* 0x000fe20003f26070 */
[----:B------:R-:W-:Y:S01]  /*0230*/  IMAD R0, R11, R4, R14 ;  /* 0x000000040b007224 */ /* 0x000fe200078e020e */
[-C--:B------:R-:W-:Y:S02]  /*0240*/  ISETP.GE.U32.AND P2, PT, R7, R10.reuse, PT ;  /* 0x0000000a0700720c */ /* 0x080fe40003f46070 */
[----:B------:R-:W-:Y:S02]  /*0250*/  ISETP.GE.U32.AND P0, PT, R3, R10, PT ;  /* 0x0000000a0300720c */ /* 0x000fe40003f06070 */
[C---:B------:R-:W-:Y:S02]  /*0260*/  SEL R4, R10.reuse, RZ, P1 ;  /* 0x000000ff0a047207 */ /* 0x040fe40000800000 */
[----:B------:R-:W-:-:S02]  /*0270*/  SEL R18, R10, RZ, P2 ;  /* 0x000000ff0a127207 */ /* 0x000fc40001000000 */
[----:B------:R-:W-:Y:S02]  /*0280*/  SEL R2, R10, RZ, P0 ;  /* 0x000000ff0a027207 */ /* 0x000fe40000000000 */
[----:B------:R-:W-:Y:S01]  /*0290*/  IADD3 R22, PT, PT, R5, -R4, RZ ;  /* 0x8000000405167210 */ /* 0x000fe20007ffe0ff */
[----:B------:R-:W-:Y:S01]  /*02a0*/  IMAD.IADD R18, R7, 0x1, -R18 ;  /* 0x0000000107127824 */ /* 0x000fe200078e0a12 */
[C---:B------:R-:W-:Y:S01]  /*02b0*/  ISETP.GE.AND P0, PT, R0.reuse, 0x1, PT ;  /* 0x000000010000780c */ /* 0x040fe20003f06270 */
[----:B------:R-:W0:Y:S01]  /*02c0*/  LDC.64 R4, c[0x0][0x380] ;  /* 0x0000e000ff047b82 */ /* 0x000e220000000a00 */
[----:B------:R-:W-:Y:S02]  /*02d0*/  IADD3 R6, PT, PT, R3, -R2, RZ ;  /* 0x8000000203067210 */ /* 0x000fe40007ffe0ff */
[C---:B------:R-:W-:Y:S02]  /*02e0*/  SEL R7, R0.reuse, R11, P0 ;  /* 0x0000000b00077207 */ /* 0x040fe40000000000 */
[----:B------:R-:W-:-:S02]  /*02f0*/  ISETP.GE.AND P1, PT, R0, -0x1, PT ;  /* 0xffffffff0000780c */ /* 0x000fc40003f26270 */
[C---:B------:R-:W-:Y:S01]  /*0300*/  ISETP.GT.AND P0, PT, R0.reuse, -0x1, PT ;  /* 0xffffffff0000780c */ /* 0x040fe20003f04270 */
[----:B------:R-:W1:Y:S01]  /*0310*/  LDC.64 R2, c[0x0][0x398] ;  /* 0x0000e600ff027b82 */ /* 0x000e620000000a00 */
[----:B------:R-:W-:Y:S02]  /*0320*/  IADD3 R10, PT, PT, R7, -0x1, RZ ;  /* 0xffffffff070a7810 */ /* 0x000fe40007ffe0ff */
[CC--:B------:R-:W-:Y:S02]  /*0330*/  SEL R8, R0.reuse, R11.reuse, P1 ;  /* 0x0000000b00087207 */ /* 0x0c0fe40000800000 */
[-C--:B------:R-:W-:Y:S01]  /*0340*/  SEL R0, R0, R11.reuse, P0 ;  /* 0x0000000b00007207 */ /* 0x080fe20000000000 */
[-CC-:B------:R-:W-:Y:S01]  /*0350*/  IMAD R7, R6, R11.reuse, R10.reuse ;  /* 0x0000000b06077224 */ /* 0x180fe200078e020a */
[C---:B------:R-:W-:Y:S01]  /*0360*/  SEL R23, R11.reuse, RZ, !P0 ;  /* 0x000000ff0b177207 */ /* 0x040fe20004000000 */
[-C--:B------:R-:W-:Y:S01]  /*0370*/  IMAD R13, R22, R11.reuse, R10 ;  /* 0x0000000b160d7224 */ /* 0x080fe200078e020a */
[-C--:B------:R-:W-:Y:S01]  /*0380*/  ISETP.GE.U32.AND P0, PT, R10, R11.reuse, PT ;  /* 0x0000000b0a00720c */ /* 0x080fe20003f06070 */
[-C--:B------:R-:W-:Y:S01]  /*0390*/  IMAD R16, R6, R11.reuse, R0 ;  /* 0x0000000b06107224 */ /* 0x080fe200078e0200 */
[----:B------:R-:W-:Y:S01]  /*03a0*/  IADD3 R20, PT, PT, R8, 0x1, RZ ;  /* 0x0000000108147810 */ /* 0x000fe20007ffe0ff */
[-C--:B------:R-:W-:Y:S01]  /*03b0*/  IMAD R9, R18, R11.reuse, R10 ;  /* 0x0000000b12097224 */ /* 0x080fe200078e020a */
[----:B------:R-:W-:Y:S01]  /*03c0*/  SEL R8, R11, RZ, P0 ;  /* 0x000000ff0b087207 */ /* 0x000fe20000000000 */
[-C--:B------:R-:W-:Y:S01]  /*03d0*/  IMAD R12, R22, R11.reuse, R0 ;  /* 0x0000000b160c7224 */ /* 0x080fe200078e0200 */
[-C--:B------:R-:W-:Y:S01]  /*03e0*/  ISETP.GE.U32.AND P0, PT, R20, R11.reuse, PT ;  /* 0x0000000b1400720c */ /* 0x080fe20003f06070 */
[-C--:B------:R-:W-:Y:S01]  /*03f0*/  IMAD R10, R6, R11.reuse, R20 ;  /* 0x0000000b060a7224 */ /* 0x080fe200078e0214 */
[----:B------:R-:W-:Y:S01]  /*0400*/  IADD3 R27, PT, PT, -R23, R16, RZ ;  /* 0x00000010171b7210 */ /* 0x000fe20007ffe1ff */
[----:B------:R-:W-:Y:S01]  /*0410*/  IMAD.IADD R7, R7, 0x1, -R8 ;  /* 0x0000000107077824 */ /* 0x000fe200078e0a08 */
[----:B------:R-:W-:Y:S01]  /*0420*/  SEL R19, R11, RZ, P0 ;  /* 0x000000ff0b137207 */ /* 0x000fe20000000000 */
[----:B------:R-:W-:-:S02]  /*0430*/  IMAD R24, R18, R11, R0 ;  /* 0x0000000b12187224 */ /* 0x000fc400078e0200 */
[----:B0-----:R-:W-:Y:S01]  /*0440*/  IMAD.WIDE.U32 R6, R7, 0x4, R4 ;  /* 0x0000000407067825 */ /* 0x001fe200078e0004 */
[----:B-1----:R-:W2:Y:S03]  /*0450*/  LDG.E R0, desc[UR4][R2.64] ;  /* 0x0000000402007981 */ /* 0x002ea6000c1e1900 */
[-CC-:B------:R-:W-:Y:S02]  /*0460*/  IMAD R22, R22, R11.reuse, R20.reuse ;  /* 0x0000000b16167224 */ /* 0x180fe400078e0214 */
[----:B------:R-:W-:Y:S01]  /*0470*/  IMAD R18, R18, R11, R20 ;  /* 0x0000000b12127224 */ /* 0x000fe200078e0214 */
[----:B------:R-:W-:Y:S01]  /*0480*/  IADD3 R11, PT, PT, -R19, R10, RZ ;  /* 0x0000000a130b7210 */ /* 0x000fe20007ffe1ff */
[----:B------:R-:W-:Y:S01]  /*0490*/  IMAD.WIDE.U32 R26, R27, 0x4, R4 ;  /* 0x000000041b1a7825 */ /* 0x000fe200078e0004 */
[----:B------:R0:W2:Y:S03]  /*04a0*/  LDG.E R15, desc[UR4][R6.64] ;  /* 0x00000004060f7981 */ /* 0x0000a6000c1e1900 */
[----:B------:R-:W-:Y:S01]  /*04b0*/  IMAD.IADD R13, R13, 0x1, -R8 ;  /* 0x000000010d0d7824 */ /* 0x000fe200078e0a08 */
[----:B------:R1:W3:Y:S01]  /*04c0*/  LDG.E R16, desc[UR4][R26.64] ;  /* 0x000000041a107981 */ /* 0x0002e2000c1e1900 */
[----:B------:R-:W-:Y:S01]  /*04d0*/  IMAD.WIDE.U32 R10, R11, 0x4, R4 ;  /* 0x000000040b0a7825 */ /* 0x000fe200078e0004 */
[----:B------:R-:W-:-:S02]  /*04e0*/  IADD3 R25, PT, PT, -R23, R12, RZ ;  /* 0x0000000c17197210 */ /* 0x000fc40007ffe1ff */
[----:B------:R-:W3:Y:S01]  /*04f0*/  LDG.E R17, desc[UR4][R2.64+0x4] ;  /* 0x0000040402117981 */ /* 0x000ee2000c1e1900 */
[--C-:B------:R-:W-:Y:S01]  /*0500*/  IMAD.WIDE.U32 R12, R13, 0x4, R4.reuse ;  /* 0x000000040d0c7825 */ /* 0x100fe200078e0004 */
[----:B------:R-:W-:Y:S02]  /*0510*/  IADD3 R29, PT, PT, -R19, R22, RZ ;  /* 0x00000016131d7210 */ /* 0x000fe40007ffe1ff */
[----:B------:R4:W5:Y:S01]  /*0520*/  LDG.E R20, desc[UR4][R10.64] ;  /* 0x000000040a147981 */ /* 0x000962000c1e1900 */
[----:B0-----:R-:W-:-:S03]  /*0530*/  IMAD.WIDE.U32 R6, R25, 0x4, R4 ;  /* 0x0000000419067825 */ /* 0x001fc600078e0004 */
[----:B------:R-:W5:Y:S01]  /*0540*/  LDG.E R21, desc[UR4][R2.64+0x8] ;  /* 0x0000080402157981 */ /* 0x000f62000c1e1900 */
[----:B------:R-:W-:-:S03]  /*0550*/  IMAD.IADD R28, R9, 0x1, -R8 ;  /* 0x00000001091c7824 */ /* 0x000fc600078e0a08 */
[----:B------:R-:W5:Y:S01]  /*0560*/  LDG.E R13, desc[UR4][R12.64] ;  /* 0x000000040c0d7981 */ /* 0x000f62000c1e1900 */
[----:B------:R-:W-:-:S03]  /*0570*/  IMAD.WIDE.U32 R8, R29, 0x4, R4 ;  /* 0x000000041d087825 */ /* 0x000fc600078e0004 */
[----:B------:R-:W5:Y:S01]  /*0580*/  LDG.E R22, desc[UR4][R2.64+0xc] ;  /* 0x00000c0402167981 */ /* 0x000f62000c1e1900 */
[----:B-1----:R-:W-:Y:S01]  /*0590*/  IADD3 R27, PT, PT, -R23, R24, RZ ;  /* 0x00000018171b7210 */ /* 0x002fe20007ffe1ff */
[--C-:B----4-:R-:W-:Y:S02]  /*05a0*/  IMAD.WIDE.U32 R10, R28, 0x4, R4.reuse ;  /* 0x000000041c0a7825 */ /* 0x110fe400078e0004 */
[----:B------:R-:W4:Y:S04]  /*05b0*/  LDG.E R6, desc[UR4][R6.64] ;  /* 0x0000000406067981 */ /* 0x000f28000c1e1900 */
[----:B------:R-:W4:Y:S01]  /*05c0*/  LDG.E R25, desc[UR4][R2.64+0x10] ;  /* 0x0000100402197981 */ /* 0x000f22000c1e1900 */
[----:B------:R-:W-:Y:S01]  /*05d0*/  IADD3 R29, PT, PT, -R19, R18, RZ ;  /* 0x00000012131d7210 */ /* 0x000fe20007ffe1ff */
[----:B------:R-:W-:-:S02]  /*05e0*/  IMAD.WIDE.U32 R18, R27, 0x4, R4 ;  /* 0x000000041b127825 */ /* 0x000fc400078e0004 */
[----:B------:R-:W4:Y:S04]  /*05f0*/  LDG.E R8, desc[UR4][R8.64] ;  /* 0x0000000408087981 */ /* 0x000f28000c1e1900 */
[----:B------:R-:W4:Y:S01]  /*0600*/  LDG.E R23, desc[UR4][R2.64+0x14] ;  /* 0x0000140402177981 */ /* 0x000f22000c1e1900 */
[----:B------:R-:W-:-:S03]  /*0610*/  IMAD.WIDE.U32 R4, R29, 0x4, R4 ;  /* 0x000000041d047825 */ /* 0x000fc600078e0004 */
[----:B------:R-:W4:Y:S04]  /*0620*/  LDG.E R11, desc[UR4][R10.64] ;  /* 0x000000040a0b7981 */ /* 0x000f28000c1e1900 */
[----:B------:R-:W4:Y:S04]  /*0630*/  LDG.E R12, desc[UR4][R2.64+0x18] ;  /* 0x00001804020c7981 */ /* 0x000f28000c1e1900 */
[----:B------:R-:W4:Y:S04]  /*0640*/  LDG.E R18, desc[UR4][R18.64] ;  /* 0x0000000412127981 */ /* 0x000f28000c1e1900 */
[----:B------:R-:W4:Y:S04]  /*0650*/  LDG.E R7, desc[UR4][R2.64+0x1c] ;  /* 0x00001c0402077981 */ /* 0x000f28000c1e1900 */
[----:B------:R-:W4:Y:S04]  /*0660*/  LDG.E R4, desc[UR4][R4.64] ;  /* 0x0000000404047981 */ /* 0x000f28000c1e1900 */
[----:B------:R-:W4:Y:S01]  /*0670*/  LDG.E R27, desc[UR4][R2.64+0x20] ;  /* 0x00002004021b7981 */ /* 0x000f22000c1e1900 */
[----:B--2---:R-:W-:-:S04]  /*0680*/  FFMA R0, R0, R15, RZ ;  /* 0x0000000f00007223 */ /* 0x004fc800000000ff */
[----:B---3--:R-:W-:Y:S02]  /*0690*/  FFMA R0, R17, R16, R0 ;  /* 0x0000001011007223 */ /* 0x008fe40000000000 */
[----:B------:R-:W0:Y:S02]  /*06a0*/  LDC.64 R16, c[0x0][0x388] ;  /* 0x0000e200ff107b82 */ /* 0x000e240000000a00 */
[----:B-----5:R-:W-:-:S04]  /*06b0*/  FFMA R21, R21, R20, R0 ;  /* 0x0000001415157223 */ /* 0x020fc80000000000 */
[----:B------:R-:W-:-:S04]  /*06c0*/  FFMA R22, R22, R13, R21 ;  /* 0x0000000d16167223 */ /* 0x000fc80000000015 */
[----:B----4-:R-:W-:-:S04]  /*06d0*/  FFMA R6, R25, R6, R22 ;  /* 0x0000000619067223 */ /* 0x010fc80000000016 */
[----:B------:R-:W-:-:S04]  /*06e0*/  FFMA R23, R23, R8, R6 ;  /* 0x0000000817177223 */ /* 0x000fc80000000006 */
[----:B------:R-:W-:Y:S01]  /*06f0*/  FFMA R12, R12, R11, R23 ;  /* 0x0000000b0c0c7223 */ /* 0x000fe20000000017 */
[----:B0-----:R-:W-:-:S04]  /*0700*/  IMAD.WIDE.U32 R16, R14, 0x4, R16 ;  /* 0x000000040e107825 */ /* 0x001fc800078e0010 */
[----:B------:R-:W-:-:S04]  /*0710*/  FFMA R12, R7, R18, R12 ;  /* 0x00000012070c7223 */ /* 0x000fc8000000000c */
[----:B------:R-:W-:-:S05]  /*0720*/  FFMA R27, R27, R4, R12 ;  /* 0x000000041b1b7223 */ /* 0x000fca000000000c */
[----:B------:R-:W-:Y:S01]  /*0730*/  STG.E desc[UR4][R16.64], R27 ;  /* 0x0000001b10007986 */ /* 0x000fe2000c101904 */
[----:B------:R-:W-:Y:S05]  /*0740*/  EXIT ;  /* 0x000000000000794d */ /* 0x000fea0003800000 */
.L_x_0:
[----:B------:R-:W-:-:S00]  /*0750*/  BRA `(.L_x_0) ;  /* 0xfffffffc00fc7947 */ /* 0x000fc0000383ffff */
[----:B------:R-:W-:-:S00]  /*0760*/  NOP ;  /* 0x0000000000007918 */ /* 0x000fc00000000000 */
        /* <DEDUP_REMOVED lines=9> */
.L_x_1:


//--------------------- .nv.shared.reserved.0     --------------------------
	.section	.nv.shared.reserved.0,"aw",@nobits
	.weak		__nv_reservedSMEM_offset_0_alias
	.size		__nv_reservedSMEM_offset_0_alias, 0, 64
	.other		__nv_reservedSMEM_offset_0_alias,@"STO_CUDA_RESERVED_SHARED STV_DEFAULT"
__nv_reservedSMEM_offset_0_alias:
	.zero		0
	.zero		64


//--------------------- .nv.constant0.Stencil2D   --------------------------
	.section	.nv.constant0.Stencil2D,"a",@progbits
	.sectionflags	@""
	.align	4
.nv.constant0.Stencil2D:
	.zero		928


//--------------------- SYMBOLS --------------------------

	.type		.nv.reservedSmem.offset0,@object
	.size		.nv.reservedSmem.offset0,0x4
